//
// Generated by NVIDIA NVVM Compiler
//
// Compiler Build ID: CL-36424714
// Cuda compilation tools, release 13.0, V13.0.88
// Based on NVVM 20.0.0
//

.version 9.0
.target sm_100
.address_size 64

	// .globl	_Z9addKernelPi

.visible .entry _Z9addKernelPi(
	.param .u64 .ptr .align 1 _Z9addKernelPi_param_0
)
{
	.reg .b32 	%r<3>;
	.reg .b64 	%rd<3>;

	ld.param.u64 	%rd1, [_Z9addKernelPi_param_0];
	cvta.to.global.u64 	%rd2, %rd1;
	ld.global.u32 	%r1, [%rd2];
	add.s32 	%r2, %r1, 10;
	st.global.u32 	[%rd2], %r2;
	ret;

}


// ===== COMPILED SASS (sm_100) =====

	.target	sm_100

	.elftype	@"ET_EXEC"


//--------------------- .note.nv.tkinfo           --------------------------
	.section	.note.nv.tkinfo,"",@"SHT_NOTE"
	.sectionflags	@"SHF_NOTE_NV_TKINFO"
	.tkinfo
        /*0018*/ 	.word	0x00000002
        /*0030*/ 	.string	""
        /*0030*/ 	.string	"ptxas"
        /*0030*/ 	.string	"Cuda compilation tools, release 13.0, V13.0.88"
        /*0030*/ 	.string	"Build cuda_13.0.r13.0/compiler.36424714_0"
        /*0030*/ 	.string	"-arch sm_100 -m 64 "



//--------------------- .note.nv.cuinfo           --------------------------
	.section	.note.nv.cuinfo,"",@"SHT_NOTE"
	.sectionflags	@"SHF_NOTE_NV_CUINFO"
        /*0018*/ 	.short	0x0002
        /*001a*/ 	.short	0x0064
        /*001c*/ 	.short	0x0082
	.zero		2


//--------------------- .nv.info                  --------------------------
	.section	.nv.info,"",@"SHT_CUDA_INFO"
	.align	4


	//----- nvinfo : EIATTR_REGCOUNT
	.align		4
        /*0000*/ 	.byte	0x04, 0x2f
        /*0002*/ 	.short	(.L_1 - .L_0)
	.align		4
.L_0:
        /*0004*/ 	.word	index@(_Z9addKernelPi)
        /*0008*/ 	.word	0x00000008


	//----- nvinfo : EIATTR_FRAME_SIZE
	.align		4
.L_1:
        /*000c*/ 	.byte	0x04, 0x11
        /*000e*/ 	.short	(.L_3 - .L_2)
	.align		4
.L_2:
        /*0010*/ 	.word	index@(_Z9addKernelPi)
        /*0014*/ 	.word	0x00000000


	//----- nvinfo : EIATTR_MIN_STACK_SIZE
	.align		4
.L_3:
        /*0018*/ 	.byte	0x04, 0x12
        /*001a*/ 	.short	(.L_5 - .L_4)
	.align		4
.L_4:
        /*001c*/ 	.word	index@(_Z9addKernelPi)
        /*0020*/ 	.word	0x00000000
.L_5:


//--------------------- .nv.compat                --------------------------
	.section	.nv.compat,"",@"SHT_CUDA_COMPAT_INFO"
	.align	4
        /*0000*/ 	.byte	0x02, 0x09, 0x00, 0x00, 0x02, 0x02, 0x01, 0x00, 0x02, 0x05, 0x05, 0x00, 0x03, 0x07, 0x01, 0x01
        /*0010*/ 	.byte	0x02, 0x03, 0x00, 0x00, 0x02, 0x06, 0x01, 0x00, 0x04, 0x0b, 0x08, 0x00, 0x09, 0x00, 0x00, 0x00
        /*0020*/ 	.byte	0x00, 0x00, 0x00, 0x00


//--------------------- .nv.info._Z9addKernelPi   --------------------------
	.section	.nv.info._Z9addKernelPi,"",@"SHT_CUDA_INFO"
	.sectionflags	@""
	.align	4


	//----- nvinfo : EIATTR_CUDA_API_VERSION
	.align		4
        /*0000*/ 	.byte	0x04, 0x37
        /*0002*/ 	.short	(.L_7 - .L_6)
.L_6:
        /*0004*/ 	.word	0x00000082


	//----- nvinfo : EIATTR_KPARAM_INFO
	.align		4
.L_7:
        /*0008*/ 	.byte	0x04, 0x17
        /*000a*/ 	.short	(.L_9 - .L_8)
.L_8:
        /*000c*/ 	.word	0x00000000
        /*0010*/ 	.short	0x0000
        /*0012*/ 	.short	0x0000
        /*0014*/ 	.byte	0x00, 0xf5, 0x21, 0x00


	//----- nvinfo : EIATTR_SPARSE_MMA_MASK
	.align		4
.L_9:
        /*0018*/ 	.byte	0x03, 0x50
        /*001a*/ 	.short	0x0000


	//----- nvinfo : EIATTR_MAXREG_COUNT
	.align		4
        /*001c*/ 	.byte	0x03, 0x1b
        /*001e*/ 	.short	0x00ff


	//----- nvinfo : EIATTR_MERCURY_ISA_VERSION
	.align		4
        /*0020*/ 	.byte	0x03, 0x5f
        /*0022*/ 	.short	0x0101


	//----- nvinfo : EIATTR_VRC_CTA_INIT_COUNT
	.align		4
        /*0024*/ 	.byte	0x02, 0x4a
	.zero		1
	.zero		1


	//----- nvinfo : EIATTR_EXIT_INSTR_OFFSETS
	.align		4
        /*0028*/ 	.byte	0x04, 0x1c
        /*002a*/ 	.short	(.L_11 - .L_10)


	//   ....[0]....
.L_10:
        /*002c*/ 	.word	0x00000060


	//----- nvinfo : EIATTR_CBANK_PARAM_SIZE
	.align		4
.L_11:
        /*0030*/ 	.byte	0x03, 0x19
        /*0032*/ 	.short	0x0008


	//----- nvinfo : EIATTR_PARAM_CBANK
	.align		4
        /*0034*/ 	.byte	0x04, 0x0a
        /*0036*/ 	.short	(.L_13 - .L_12)
	.align		4
.L_12:
        /*0038*/ 	.word	index@(.nv.constant0._Z9addKernelPi)
        /*003c*/ 	.short	0x0380
        /*003e*/ 	.short	0x0008


	//----- nvinfo : EIATTR_SW_WAR
	.align		4
.L_13:
        /*0040*/ 	.byte	0x04, 0x36
        /*0042*/ 	.short	(.L_15 - .L_14)
.L_14:
        /*0044*/ 	.word	0x00000008
.L_15:


//--------------------- .nv.callgraph             --------------------------
	.section	.nv.callgraph,"",@"SHT_CUDA_CALLGRAPH"
	.align	4
	.sectionentsize	8
	.align		4
        /*0000*/ 	.word	0x00000000
	.align		4
        /*0004*/ 	.word	0xffffffff
	.align		4
        /*0008*/ 	.word	0x00000000
	.align		4
        /*000c*/ 	.word	0xfffffffe
	.align		4
        /*0010*/ 	.word	0x00000000
	.align		4
        /*0014*/ 	.word	0xfffffffd
	.align		4
        /*0018*/ 	.word	0x00000000
	.align		4
        /*001c*/ 	.word	0xfffffffc


//--------------------- .text._Z9addKernelPi      --------------------------
	.section	.text._Z9addKernelPi,"ax",@progbits
	.align	128
        .global         _Z9addKernelPi
        .type           _Z9addKernelPi,@function
        .size           _Z9addKernelPi,(.L_x_1 - _Z9addKernelPi)
        .other          _Z9addKernelPi,@"STO_CUDA_ENTRY STV_DEFAULT"
_Z9addKernelPi:
.text._Z9addKernelPi:
[----:B------:R-:W-:Y:S08]  /*0000*/  LDC R1, c[0x0][0x37c] ;  /* 0x0000df00ff017b82 */ /* 0x000ff00000000800 */
[----:B------:R-:W0:Y:S01]  /*0010*/  LDC.64 R2, c[0x0][0x380] ;  /* 0x0000e000ff027b82 */ /* 0x000e220000000a00 */
[----:B------:R-:W0:Y:S02]  /*0020*/  LDCU.64 UR4, c[0x0][0x358] ;  /* 0x00006b00ff0477ac */ /* 0x000e240008000a00 */
[----:B0-----:R-:W2:Y:S02]  /*0030*/  LDG.E R0, desc[UR4][R2.64] ;  /* 0x0000000402007981 */ /* 0x001ea4000c1e1900 */
[----:B--2---:R-:W-:-:S05]  /*0040*/  IADD3 R5, PT, PT, R0, 0xa, RZ ;  /* 0x0000000a00057810 */ /* 0x004fca0007ffe0ff */
[----:B------:R-:W-:Y:S01]  /*0050*/  STG.E desc[UR4][R2.64], R5 ;  /* 0x0000000502007986 */ /* 0x000fe2000c101904 */
[----:B------:R-:W-:Y:S05]  /*0060*/  EXIT ;  /* 0x000000000000794d */ /* 0x000fea0003800000 */
.L_x_0:
[----:B------:R-:W-:-:S00]  /*0070*/  BRA `(.L_x_0) ;  /* 0xfffffffc00fc7947 */ /* 0x000fc0000383ffff */
[----:B------:R-:W-:-:S00]  /*0080*/  NOP ;  /* 0x0000000000007918 */ /* 0x000fc00000000000 */
[----:B------:R-:W-:-:S00]  /*0090*/  NOP ;  /* 0x0000000000007918 */ /* 0x000fc00000000000 */
[----:B------:R-:W-:-:S00]  /*00a0*/  NOP ;  /* 0x0000000000007918 */ /* 0x000fc00000000000 */
[----:B------:R-:W-:-:S00]  /*00b0*/  NOP ;  /* 0x0000000000007918 */ /* 0x000fc00000000000 */
[----:B------:R-:W-:-:S00]  /*00c0*/  NOP ;  /* 0x0000000000007918 */ /* 0x000fc00000000000 */
[----:B------:R-:W-:-:S00]  /*00d0*/  NOP ;  /* 0x0000000000007918 */ /* 0x000fc00000000000 */
[----:B------:R-:W-:-:S00]  /*00e0*/  NOP ;  /* 0x0000000000007918 */ /* 0x000fc00000000000 */
[----:B------:R-:W-:-:S00]  /*00f0*/  NOP ;  /* 0x0000000000007918 */ /* 0x000fc00000000000 */
.L_x_1:


//--------------------- .nv.shared.reserved.0     --------------------------
	.section	.nv.shared.reserved.0,"aw",@nobits
	.weak		__nv_reservedSMEM_offset_0_alias
	.size		__nv_reservedSMEM_offset_0_alias, 0, 64
	.other		__nv_reservedSMEM_offset_0_alias,@"STO_CUDA_RESERVED_SHARED STV_DEFAULT"
__nv_reservedSMEM_offset_0_alias:
	.zero		0
	.zero		64


//--------------------- .nv.constant0._Z9addKernelPi --------------------------
	.section	.nv.constant0._Z9addKernelPi,"a",@progbits
	.sectionflags	@""
	.align	4
.nv.constant0._Z9addKernelPi:
	.zero		904


//--------------------- SYMBOLS --------------------------

	.type		.nv.reservedSmem.offset0,@object
	.size		.nv.reservedSmem.offset0,0x4
